//
// Generated by NVIDIA NVVM Compiler
//
// Compiler Build ID: CL-36424714
// Cuda compilation tools, release 13.0, V13.0.88
// Based on NVVM 20.0.0
//

.version 9.0
.target sm_100
.address_size 64

	// .globl	_ZN3cpm10microbench19dadd_latency_kernelEPmi

.visible .entry _ZN3cpm10microbench19dadd_latency_kernelEPmi(
	.param .u64 .ptr .align 1 _ZN3cpm10microbench19dadd_latency_kernelEPmi_param_0,
	.param .u32 _ZN3cpm10microbench19dadd_latency_kernelEPmi_param_1
)
{
	.reg .pred 	%p<7>;
	.reg .b32 	%r<6>;
	.reg .b64 	%rd<8>;
	.reg .b64 	%fd<8>;

	ld.param.u64 	%rd2, [_ZN3cpm10microbench19dadd_latency_kernelEPmi_param_0];
	ld.param.u32 	%r4, [_ZN3cpm10microbench19dadd_latency_kernelEPmi_param_1];
	// begin inline asm
	mov.u64 %rd3, %clock64;
	// end inline asm
	setp.lt.s32 	%p4, %r4, 1;
	mov.pred 	%p6, 0;
	@%p4 bra 	$L__BB0_4;
	neg.s32 	%r5, %r4;
	mov.f64 	%fd7, 0d3FF0000000000000;
$L__BB0_2:
	.pragma "nounroll";
	mov.f64 	%fd5, 0d3EB0C6F7A0B5ED8D;
	// begin inline asm
	add.f64 %fd7, %fd7, %fd5;
	// end inline asm
	add.s32 	%r5, %r5, 1;
	setp.ne.s32 	%p5, %r5, 0;
	@%p5 bra 	$L__BB0_2;
	setp.lt.f64 	%p6, %fd7, 0d0000000000000000;
$L__BB0_4:
	// begin inline asm
	mov.u64 %rd4, %clock64;
	// end inline asm
	sub.s64 	%rd5, %rd4, %rd3;
	selp.b64 	%rd6, 0, %rd5, %p6;
	cvta.to.global.u64 	%rd7, %rd2;
	st.global.u64 	[%rd7], %rd6;
	ret;

}
	// .globl	_ZN3cpm10microbench22dadd_throughput_kernelEPmi
.visible .entry _ZN3cpm10microbench22dadd_throughput_kernelEPmi(
	.param .u64 .ptr .align 1 _ZN3cpm10microbench22dadd_throughput_kernelEPmi_param_0,
	.param .u32 _ZN3cpm10microbench22dadd_throughput_kernelEPmi_param_1
)
{
	.reg .pred 	%p<4>;
	.reg .b32 	%r<6>;
	.reg .b64 	%rd<8>;
	.reg .b64 	%fd<88>;

	ld.param.u64 	%rd2, [_ZN3cpm10microbench22dadd_throughput_kernelEPmi_param_0];
	ld.param.u32 	%r4, [_ZN3cpm10microbench22dadd_throughput_kernelEPmi_param_1];
	// begin inline asm
	mov.u64 %rd3, %clock64;
	// end inline asm
	setp.lt.s32 	%p1, %r4, 1;
	mov.f64 	%fd87, 0d401C000000000000;
	mov.f64 	%fd86, 0d4018000000000000;
	mov.f64 	%fd85, 0d4014000000000000;
	mov.f64 	%fd84, 0d0000000000000000;
	mov.f64 	%fd83, 0d3FF0000000000000;
	mov.f64 	%fd82, 0d4000000000000000;
	mov.f64 	%fd81, 0d4008000000000000;
	mov.f64 	%fd80, 0d4010000000000000;
	@%p1 bra 	$L__BB1_3;
	neg.s32 	%r5, %r4;
	mov.f64 	%fd80, 0d4010000000000000;
	mov.f64 	%fd81, 0d4008000000000000;
	mov.f64 	%fd82, 0d4000000000000000;
	mov.f64 	%fd83, 0d3FF0000000000000;
	mov.f64 	%fd84, 0d0000000000000000;
	mov.f64 	%fd85, 0d4014000000000000;
	mov.f64 	%fd86, 0d4018000000000000;
	mov.f64 	%fd87, 0d401C000000000000;
$L__BB1_2:
	.pragma "nounroll";
	mov.f64 	%fd63, 0d3EB0C6F7A0B5ED8D;
	// begin inline asm
	add.f64 %fd84, %fd84, %fd63;
	// end inline asm
	// begin inline asm
	add.f64 %fd83, %fd83, %fd63;
	// end inline asm
	// begin inline asm
	add.f64 %fd82, %fd82, %fd63;
	// end inline asm
	// begin inline asm
	add.f64 %fd81, %fd81, %fd63;
	// end inline asm
	// begin inline asm
	add.f64 %fd80, %fd80, %fd63;
	// end inline asm
	// begin inline asm
	add.f64 %fd85, %fd85, %fd63;
	// end inline asm
	// begin inline asm
	add.f64 %fd86, %fd86, %fd63;
	// end inline asm
	// begin inline asm
	add.f64 %fd87, %fd87, %fd63;
	// end inline asm
	add.s32 	%r5, %r5, 1;
	setp.ne.s32 	%p2, %r5, 0;
	@%p2 bra 	$L__BB1_2;
$L__BB1_3:
	// begin inline asm
	mov.u64 %rd4, %clock64;
	// end inline asm
	add.f64 	%fd65, %fd83, %fd84;
	add.f64 	%fd66, %fd82, %fd65;
	add.f64 	%fd67, %fd81, %fd66;
	add.f64 	%fd68, %fd80, %fd67;
	add.f64 	%fd69, %fd85, %fd68;
	add.f64 	%fd70, %fd86, %fd69;
	add.f64 	%fd71, %fd87, %fd70;
	sub.s64 	%rd5, %rd4, %rd3;
	setp.lt.f64 	%p3, %fd71, 0d0000000000000000;
	selp.b64 	%rd6, 0, %rd5, %p3;
	cvta.to.global.u64 	%rd7, %rd2;
	st.global.u64 	[%rd7], %rd6;
	ret;

}
	// .globl	_ZN3cpm10microbench19dmul_latency_kernelEPmi
.visible .entry _ZN3cpm10microbench19dmul_latency_kernelEPmi(
	.param .u64 .ptr .align 1 _ZN3cpm10microbench19dmul_latency_kernelEPmi_param_0,
	.param .u32 _ZN3cpm10microbench19dmul_latency_kernelEPmi_param_1
)
{
	.reg .pred 	%p<7>;
	.reg .b32 	%r<6>;
	.reg .b64 	%rd<8>;
	.reg .b64 	%fd<8>;

	ld.param.u64 	%rd2, [_ZN3cpm10microbench19dmul_latency_kernelEPmi_param_0];
	ld.param.u32 	%r4, [_ZN3cpm10microbench19dmul_latency_kernelEPmi_param_1];
	// begin inline asm
	mov.u64 %rd3, %clock64;
	// end inline asm
	setp.lt.s32 	%p4, %r4, 1;
	mov.pred 	%p6, 0;
	@%p4 bra 	$L__BB2_4;
	neg.s32 	%r5, %r4;
	mov.f64 	%fd7, 0d3FF000010C6F7A0B;
$L__BB2_2:
	.pragma "nounroll";
	mov.f64 	%fd5, 0d3FF000010C6F7A0B;
	// begin inline asm
	mul.f64 %fd7, %fd7, %fd5;
	// end inline asm
	add.s32 	%r5, %r5, 1;
	setp.ne.s32 	%p5, %r5, 0;
	@%p5 bra 	$L__BB2_2;
	setp.lt.f64 	%p6, %fd7, 0d0000000000000000;
$L__BB2_4:
	// begin inline asm
	mov.u64 %rd4, %clock64;
	// end inline asm
	sub.s64 	%rd5, %rd4, %rd3;
	selp.b64 	%rd6, 0, %rd5, %p6;
	cvta.to.global.u64 	%rd7, %rd2;
	st.global.u64 	[%rd7], %rd6;
	ret;

}
	// .globl	_ZN3cpm10microbench22dmul_throughput_kernelEPmi
.visible .entry _ZN3cpm10microbench22dmul_throughput_kernelEPmi(
	.param .u64 .ptr .align 1 _ZN3cpm10microbench22dmul_throughput_kernelEPmi_param_0,
	.param .u32 _ZN3cpm10microbench22dmul_throughput_kernelEPmi_param_1
)
{
	.reg .pred 	%p<4>;
	.reg .b32 	%r<6>;
	.reg .b64 	%rd<8>;
	.reg .b64 	%fd<88>;

	ld.param.u64 	%rd2, [_ZN3cpm10microbench22dmul_throughput_kernelEPmi_param_0];
	ld.param.u32 	%r4, [_ZN3cpm10microbench22dmul_throughput_kernelEPmi_param_1];
	// begin inline asm
	mov.u64 %rd3, %clock64;
	// end inline asm
	setp.lt.s32 	%p1, %r4, 1;
	mov.f64 	%fd87, 0d3FF020C49BA5E354;
	mov.f64 	%fd86, 0d3FF01CAC083126E9;
	mov.f64 	%fd85, 0d3FF0189374BC6A7F;
	mov.f64 	%fd84, 0d3FF004189374BC6A;
	mov.f64 	%fd83, 0d3FF0083126E978D5;
	mov.f64 	%fd82, 0d3FF00C49BA5E353F;
	mov.f64 	%fd81, 0d3FF010624DD2F1AA;
	mov.f64 	%fd80, 0d3FF0147AE147AE14;
	@%p1 bra 	$L__BB3_3;
	neg.s32 	%r5, %r4;
	mov.f64 	%fd80, 0d3FF0147AE147AE14;
	mov.f64 	%fd81, 0d3FF010624DD2F1AA;
	mov.f64 	%fd82, 0d3FF00C49BA5E353F;
	mov.f64 	%fd83, 0d3FF0083126E978D5;
	mov.f64 	%fd84, 0d3FF004189374BC6A;
	mov.f64 	%fd85, 0d3FF0189374BC6A7F;
	mov.f64 	%fd86, 0d3FF01CAC083126E9;
	mov.f64 	%fd87, 0d3FF020C49BA5E354;
$L__BB3_2:
	.pragma "nounroll";
	mov.f64 	%fd63, 0d3FF00068DB8BAC71;
	// begin inline asm
	mul.f64 %fd84, %fd84, %fd63;
	// end inline asm
	// begin inline asm
	mul.f64 %fd83, %fd83, %fd63;
	// end inline asm
	// begin inline asm
	mul.f64 %fd82, %fd82, %fd63;
	// end inline asm
	// begin inline asm
	mul.f64 %fd81, %fd81, %fd63;
	// end inline asm
	// begin inline asm
	mul.f64 %fd80, %fd80, %fd63;
	// end inline asm
	// begin inline asm
	mul.f64 %fd85, %fd85, %fd63;
	// end inline asm
	// begin inline asm
	mul.f64 %fd86, %fd86, %fd63;
	// end inline asm
	// begin inline asm
	mul.f64 %fd87, %fd87, %fd63;
	// end inline asm
	add.s32 	%r5, %r5, 1;
	setp.ne.s32 	%p2, %r5, 0;
	@%p2 bra 	$L__BB3_2;
$L__BB3_3:
	// begin inline asm
	mov.u64 %rd4, %clock64;
	// end inline asm
	add.f64 	%fd65, %fd83, %fd84;
	add.f64 	%fd66, %fd82, %fd65;
	add.f64 	%fd67, %fd81, %fd66;
	add.f64 	%fd68, %fd80, %fd67;
	add.f64 	%fd69, %fd85, %fd68;
	add.f64 	%fd70, %fd86, %fd69;
	add.f64 	%fd71, %fd87, %fd70;
	sub.s64 	%rd5, %rd4, %rd3;
	setp.lt.f64 	%p3, %fd71, 0d0000000000000000;
	selp.b64 	%rd6, 0, %rd5, %p3;
	cvta.to.global.u64 	%rd7, %rd2;
	st.global.u64 	[%rd7], %rd6;
	ret;

}
	// .globl	_ZN3cpm10microbench19dfma_latency_kernelEPmi
.visible .entry _ZN3cpm10microbench19dfma_latency_kernelEPmi(
	.param .u64 .ptr .align 1 _ZN3cpm10microbench19dfma_latency_kernelEPmi_param_0,
	.param .u32 _ZN3cpm10microbench19dfma_latency_kernelEPmi_param_1
)
{
	.reg .pred 	%p<7>;
	.reg .b32 	%r<6>;
	.reg .b64 	%rd<8>;
	.reg .b64 	%fd<9>;

	ld.param.u64 	%rd2, [_ZN3cpm10microbench19dfma_latency_kernelEPmi_param_0];
	ld.param.u32 	%r4, [_ZN3cpm10microbench19dfma_latency_kernelEPmi_param_1];
	// begin inline asm
	mov.u64 %rd3, %clock64;
	// end inline asm
	setp.lt.s32 	%p4, %r4, 1;
	mov.pred 	%p6, 0;
	@%p4 bra 	$L__BB4_4;
	neg.s32 	%r5, %r4;
	mov.f64 	%fd8, 0d3FF0000000000000;
$L__BB4_2:
	.pragma "nounroll";
	mov.f64 	%fd5, 0d3FF000010C6F7A0B;
	mov.f64 	%fd6, 0d3EB0C6F7A0B5ED8D;
	// begin inline asm
	fma.rn.f64 %fd8, %fd8, %fd5, %fd6;
	// end inline asm
	add.s32 	%r5, %r5, 1;
	setp.ne.s32 	%p5, %r5, 0;
	@%p5 bra 	$L__BB4_2;
	setp.lt.f64 	%p6, %fd8, 0d0000000000000000;
$L__BB4_4:
	// begin inline asm
	mov.u64 %rd4, %clock64;
	// end inline asm
	sub.s64 	%rd5, %rd4, %rd3;
	selp.b64 	%rd6, 0, %rd5, %p6;
	cvta.to.global.u64 	%rd7, %rd2;
	st.global.u64 	[%rd7], %rd6;
	ret;

}
	// .globl	_ZN3cpm10microbench22dfma_throughput_kernelEPmi
.visible .entry _ZN3cpm10microbench22dfma_throughput_kernelEPmi(
	.param .u64 .ptr .align 1 _ZN3cpm10microbench22dfma_throughput_kernelEPmi_param_0,
	.param .u32 _ZN3cpm10microbench22dfma_throughput_kernelEPmi_param_1
)
{
	.reg .pred 	%p<4>;
	.reg .b32 	%r<6>;
	.reg .b64 	%rd<8>;
	.reg .b64 	%fd<96>;

	ld.param.u64 	%rd2, [_ZN3cpm10microbench22dfma_throughput_kernelEPmi_param_0];
	ld.param.u32 	%r4, [_ZN3cpm10microbench22dfma_throughput_kernelEPmi_param_1];
	// begin inline asm
	mov.u64 %rd3, %clock64;
	// end inline asm
	setp.lt.s32 	%p1, %r4, 1;
	mov.f64 	%fd95, 0d4020000000000000;
	mov.f64 	%fd94, 0d401C000000000000;
	mov.f64 	%fd93, 0d4018000000000000;
	mov.f64 	%fd92, 0d3FF0000000000000;
	mov.f64 	%fd91, 0d4000000000000000;
	mov.f64 	%fd90, 0d4008000000000000;
	mov.f64 	%fd89, 0d4010000000000000;
	mov.f64 	%fd88, 0d4014000000000000;
	@%p1 bra 	$L__BB5_3;
	neg.s32 	%r5, %r4;
	mov.f64 	%fd88, 0d4014000000000000;
	mov.f64 	%fd89, 0d4010000000000000;
	mov.f64 	%fd90, 0d4008000000000000;
	mov.f64 	%fd91, 0d4000000000000000;
	mov.f64 	%fd92, 0d3FF0000000000000;
	mov.f64 	%fd93, 0d4018000000000000;
	mov.f64 	%fd94, 0d401C000000000000;
	mov.f64 	%fd95, 0d4020000000000000;
$L__BB5_2:
	.pragma "nounroll";
	mov.f64 	%fd70, 0d3FF000010C6F7A0B;
	mov.f64 	%fd71, 0d3EB0C6F7A0B5ED8D;
	// begin inline asm
	fma.rn.f64 %fd92, %fd92, %fd70, %fd71;
	// end inline asm
	// begin inline asm
	fma.rn.f64 %fd91, %fd91, %fd70, %fd71;
	// end inline asm
	// begin inline asm
	fma.rn.f64 %fd90, %fd90, %fd70, %fd71;
	// end inline asm
	// begin inline asm
	fma.rn.f64 %fd89, %fd89, %fd70, %fd71;
	// end inline asm
	// begin inline asm
	fma.rn.f64 %fd88, %fd88, %fd70, %fd71;
	// end inline asm
	// begin inline asm
	fma.rn.f64 %fd93, %fd93, %fd70, %fd71;
	// end inline asm
	// begin inline asm
	fma.rn.f64 %fd94, %fd94, %fd70, %fd71;
	// end inline asm
	// begin inline asm
	fma.rn.f64 %fd95, %fd95, %fd70, %fd71;
	// end inline asm
	add.s32 	%r5, %r5, 1;
	setp.ne.s32 	%p2, %r5, 0;
	@%p2 bra 	$L__BB5_2;
$L__BB5_3:
	// begin inline asm
	mov.u64 %rd4, %clock64;
	// end inline asm
	add.f64 	%fd73, %fd91, %fd92;
	add.f64 	%fd74, %fd90, %fd73;
	add.f64 	%fd75, %fd89, %fd74;
	add.f64 	%fd76, %fd88, %fd75;
	add.f64 	%fd77, %fd93, %fd76;
	add.f64 	%fd78, %fd94, %fd77;
	add.f64 	%fd79, %fd95, %fd78;
	sub.s64 	%rd5, %rd4, %rd3;
	setp.lt.f64 	%p3, %fd79, 0d0000000000000000;
	selp.b64 	%rd6, 0, %rd5, %p3;
	cvta.to.global.u64 	%rd7, %rd2;
	st.global.u64 	[%rd7], %rd6;
	ret;

}


// ===== COMPILED SASS (sm_100) =====

	.target	sm_100

	.elftype	@"ET_EXEC"


//--------------------- .note.nv.tkinfo           --------------------------
	.section	.note.nv.tkinfo,"",@"SHT_NOTE"
	.sectionflags	@"SHF_NOTE_NV_TKINFO"
	.tkinfo
        /*0018*/ 	.word	0x00000002
        /*0030*/ 	.string	""
        /*0030*/ 	.string	"ptxas"
        /*0030*/ 	.string	"Cuda compilation tools, release 13.0, V13.0.88"
        /*0030*/ 	.string	"Build cuda_13.0.r13.0/compiler.36424714_0"
        /*0030*/ 	.string	"-arch sm_100 -m 64 "



//--------------------- .note.nv.cuinfo           --------------------------
	.section	.note.nv.cuinfo,"",@"SHT_NOTE"
	.sectionflags	@"SHF_NOTE_NV_CUINFO"
        /*0018*/ 	.short	0x0002
        /*001a*/ 	.short	0x0064
        /*001c*/ 	.short	0x0082
	.zero		2


//--------------------- .nv.info                  --------------------------
	.section	.nv.info,"",@"SHT_CUDA_INFO"
	.align	4


	//----- nvinfo : EIATTR_REGCOUNT
	.align		4
        /*0000*/ 	.byte	0x04, 0x2f
        /*0002*/ 	.short	(.L_1 - .L_0)
	.align		4
.L_0:
        /*0004*/ 	.word	index@(_ZN3cpm10microbench19dadd_latency_kernelEPmi)
        /*0008*/ 	.word	0x0000000a


	//----- nvinfo : EIATTR_FRAME_SIZE
	.align		4
.L_1:
        /*000c*/ 	.byte	0x04, 0x11
        /*000e*/ 	.short	(.L_3 - .L_2)
	.align		4
.L_2:
        /*0010*/ 	.word	index@(_ZN3cpm10microbench19dadd_latency_kernelEPmi)
        /*0014*/ 	.word	0x00000000


	//----- nvinfo : EIATTR_REGCOUNT
	.align		4
.L_3:
        /*0018*/ 	.byte	0x04, 0x2f
        /*001a*/ 	.short	(.L_5 - .L_4)
	.align		4
.L_4:
        /*001c*/ 	.word	index@(_ZN3cpm10microbench22dadd_throughput_kernelEPmi)
        /*0020*/ 	.word	0x00000018


	//----- nvinfo : EIATTR_FRAME_SIZE
	.align		4
.L_5:
        /*0024*/ 	.byte	0x04, 0x11
        /*0026*/ 	.short	(.L_7 - .L_6)
	.align		4
.L_6:
        /*0028*/ 	.word	index@(_ZN3cpm10microbench22dadd_throughput_kernelEPmi)
        /*002c*/ 	.word	0x00000000


	//----- nvinfo : EIATTR_REGCOUNT
	.align		4
.L_7:
        /*0030*/ 	.byte	0x04, 0x2f
        /*0032*/ 	.short	(.L_9 - .L_8)
	.align		4
.L_8:
        /*0034*/ 	.word	index@(_ZN3cpm10microbench19dmul_latency_kernelEPmi)
        /*0038*/ 	.word	0x0000000a


	//----- nvinfo : EIATTR_FRAME_SIZE
	.align		4
.L_9:
        /*003c*/ 	.byte	0x04, 0x11
        /*003e*/ 	.short	(.L_11 - .L_10)
	.align		4
.L_10:
        /*0040*/ 	.word	index@(_ZN3cpm10microbench19dmul_latency_kernelEPmi)
        /*0044*/ 	.word	0x00000000


	//----- nvinfo : EIATTR_REGCOUNT
	.align		4
.L_11:
        /*0048*/ 	.byte	0x04, 0x2f
        /*004a*/ 	.short	(.L_13 - .L_12)
	.align		4
.L_12:
        /*004c*/ 	.word	index@(_ZN3cpm10microbench22dmul_throughput_kernelEPmi)
        /*0050*/ 	.word	0x00000018


	//----- nvinfo : EIATTR_FRAME_SIZE
	.align		4
.L_13:
        /*0054*/ 	.byte	0x04, 0x11
        /*0056*/ 	.short	(.L_15 - .L_14)
	.align		4
.L_14:
        /*0058*/ 	.word	index@(_ZN3cpm10microbench22dmul_throughput_kernelEPmi)
        /*005c*/ 	.word	0x00000000


	//----- nvinfo : EIATTR_REGCOUNT
	.align		4
.L_15:
        /*0060*/ 	.byte	0x04, 0x2f
        /*0062*/ 	.short	(.L_17 - .L_16)
	.align		4
.L_16:
        /*0064*/ 	.word	index@(_ZN3cpm10microbench19dfma_latency_kernelEPmi)
        /*0068*/ 	.word	0x0000000a


	//----- nvinfo : EIATTR_FRAME_SIZE
	.align		4
.L_17:
        /*006c*/ 	.byte	0x04, 0x11
        /*006e*/ 	.short	(.L_19 - .L_18)
	.align		4
.L_18:
        /*0070*/ 	.word	index@(_ZN3cpm10microbench19dfma_latency_kernelEPmi)
        /*0074*/ 	.word	0x00000000


	//----- nvinfo : EIATTR_REGCOUNT
	.align		4
.L_19:
        /*0078*/ 	.byte	0x04, 0x2f
        /*007a*/ 	.short	(.L_21 - .L_20)
	.align		4
.L_20:
        /*007c*/ 	.word	index@(_ZN3cpm10microbench22dfma_throughput_kernelEPmi)
        /*0080*/ 	.word	0x00000018


	//----- nvinfo : EIATTR_FRAME_SIZE
	.align		4
.L_21:
        /*0084*/ 	.byte	0x04, 0x11
        /*0086*/ 	.short	(.L_23 - .L_22)
	.align		4
.L_22:
        /*0088*/ 	.word	index@(_ZN3cpm10microbench22dfma_throughput_kernelEPmi)
        /*008c*/ 	.word	0x00000000


	//----- nvinfo : EIATTR_MIN_STACK_SIZE
	.align		4
.L_23:
        /*0090*/ 	.byte	0x04, 0x12
        /*0092*/ 	.short	(.L_25 - .L_24)
	.align		4
.L_24:
        /*0094*/ 	.word	index@(_ZN3cpm10microbench22dfma_throughput_kernelEPmi)
        /*0098*/ 	.word	0x00000000


	//----- nvinfo : EIATTR_MIN_STACK_SIZE
	.align		4
.L_25:
        /*009c*/ 	.byte	0x04, 0x12
        /*009e*/ 	.short	(.L_27 - .L_26)
	.align		4
.L_26:
        /*00a0*/ 	.word	index@(_ZN3cpm10microbench19dfma_latency_kernelEPmi)
        /*00a4*/ 	.word	0x00000000


	//----- nvinfo : EIATTR_MIN_STACK_SIZE
	.align		4
.L_27:
        /*00a8*/ 	.byte	0x04, 0x12
        /*00aa*/ 	.short	(.L_29 - .L_28)
	.align		4
.L_28:
        /*00ac*/ 	.word	index@(_ZN3cpm10microbench22dmul_throughput_kernelEPmi)
        /*00b0*/ 	.word	0x00000000


	//----- nvinfo : EIATTR_MIN_STACK_SIZE
	.align		4
.L_29:
        /*00b4*/ 	.byte	0x04, 0x12
        /*00b6*/ 	.short	(.L_31 - .L_30)
	.align		4
.L_30:
        /*00b8*/ 	.word	index@(_ZN3cpm10microbench19dmul_latency_kernelEPmi)
        /*00bc*/ 	.word	0x00000000


	//----- nvinfo : EIATTR_MIN_STACK_SIZE
	.align		4
.L_31:
        /*00c0*/ 	.byte	0x04, 0x12
        /*00c2*/ 	.short	(.L_33 - .L_32)
	.align		4
.L_32:
        /*00c4*/ 	.word	index@(_ZN3cpm10microbench22dadd_throughput_kernelEPmi)
        /*00c8*/ 	.word	0x00000000


	//----- nvinfo : EIATTR_MIN_STACK_SIZE
	.align		4
.L_33:
        /*00cc*/ 	.byte	0x04, 0x12
        /*00ce*/ 	.short	(.L_35 - .L_34)
	.align		4
.L_34:
        /*00d0*/ 	.word	index@(_ZN3cpm10microbench19dadd_latency_kernelEPmi)
        /*00d4*/ 	.word	0x00000000
.L_35:


//--------------------- .nv.compat                --------------------------
	.section	.nv.compat,"",@"SHT_CUDA_COMPAT_INFO"
	.align	4
        /*0000*/ 	.byte	0x02, 0x09, 0x00, 0x00, 0x02, 0x02, 0x01, 0x00, 0x02, 0x05, 0x05, 0x00, 0x03, 0x07, 0x01, 0x01
        /*0010*/ 	.byte	0x02, 0x03, 0x00, 0x00, 0x02, 0x06, 0x01, 0x00, 0x04, 0x0b, 0x08, 0x00, 0x01, 0x00, 0x00, 0x00
        /*0020*/ 	.byte	0x00, 0x00, 0x00, 0x00


//--------------------- .nv.info._ZN3cpm10microbench22dfma_throughput_kernelEPmi --------------------------
	.section	.nv.info._ZN3cpm10microbench22dfma_throughput_kernelEPmi,"",@"SHT_CUDA_INFO"
	.sectionflags	@""
	.align	4


	//----- nvinfo : EIATTR_CUDA_API_VERSION
	.align		4
        /*0000*/ 	.byte	0x04, 0x37
        /*0002*/ 	.short	(.L_37 - .L_36)
.L_36:
        /*0004*/ 	.word	0x00000082


	//----- nvinfo : EIATTR_KPARAM_INFO
	.align		4
.L_37:
        /*0008*/ 	.byte	0x04, 0x17
        /*000a*/ 	.short	(.L_39 - .L_38)
.L_38:
        /*000c*/ 	.word	0x00000000
        /*0010*/ 	.short	0x0001
        /*0012*/ 	.short	0x0008
        /*0014*/ 	.byte	0x00, 0xf0, 0x11, 0x00


	//----- nvinfo : EIATTR_KPARAM_INFO
	.align		4
.L_39:
        /*0018*/ 	.byte	0x04, 0x17
        /*001a*/ 	.short	(.L_41 - .L_40)
.L_40:
        /*001c*/ 	.word	0x00000000
        /*0020*/ 	.short	0x0000
        /*0022*/ 	.short	0x0000
        /*0024*/ 	.byte	0x00, 0xf5, 0x21, 0x00


	//----- nvinfo : EIATTR_SPARSE_MMA_MASK
	.align		4
.L_41:
        /*0028*/ 	.byte	0x03, 0x50
        /*002a*/ 	.short	0x0000


	//----- nvinfo : EIATTR_MAXREG_COUNT
	.align		4
        /*002c*/ 	.byte	0x03, 0x1b
        /*002e*/ 	.short	0x00ff


	//----- nvinfo : EIATTR_MERCURY_ISA_VERSION
	.align		4
        /*0030*/ 	.byte	0x03, 0x5f
        /*0032*/ 	.short	0x0101


	//----- nvinfo : EIATTR_VRC_CTA_INIT_COUNT
	.align		4
        /*0034*/ 	.byte	0x02, 0x4a
	.zero		1
	.zero		1


	//----- nvinfo : EIATTR_EXIT_INSTR_OFFSETS
	.align		4
        /*0038*/ 	.byte	0x04, 0x1c
        /*003a*/ 	.short	(.L_43 - .L_42)


	//   ....[0]....
.L_42:
        /*003c*/ 	.word	0x00000460


	//----- nvinfo : EIATTR_CBANK_PARAM_SIZE
	.align		4
.L_43:
        /*0040*/ 	.byte	0x03, 0x19
        /*0042*/ 	.short	0x000c


	//----- nvinfo : EIATTR_PARAM_CBANK
	.align		4
        /*0044*/ 	.byte	0x04, 0x0a
        /*0046*/ 	.short	(.L_45 - .L_44)
	.align		4
.L_44:
        /*0048*/ 	.word	index@(.nv.constant0._ZN3cpm10microbench22dfma_throughput_kernelEPmi)
        /*004c*/ 	.short	0x0380
        /*004e*/ 	.short	0x000c


	//----- nvinfo : EIATTR_SW_WAR
	.align		4
.L_45:
        /*0050*/ 	.byte	0x04, 0x36
        /*0052*/ 	.short	(.L_47 - .L_46)
.L_46:
        /*0054*/ 	.word	0x00000008
.L_47:


//--------------------- .nv.info._ZN3cpm10microbench19dfma_latency_kernelEPmi --------------------------
	.section	.nv.info._ZN3cpm10microbench19dfma_latency_kernelEPmi,"",@"SHT_CUDA_INFO"
	.sectionflags	@""
	.align	4


	//----- nvinfo : EIATTR_CUDA_API_VERSION
	.align		4
        /*0000*/ 	.byte	0x04, 0x37
        /*0002*/ 	.short	(.L_49 - .L_48)
.L_48:
        /*0004*/ 	.word	0x00000082


	//----- nvinfo : EIATTR_KPARAM_INFO
	.align		4
.L_49:
        /*0008*/ 	.byte	0x04, 0x17
        /*000a*/ 	.short	(.L_51 - .L_50)
.L_50:
        /*000c*/ 	.word	0x00000000
        /*0010*/ 	.short	0x0001
        /*0012*/ 	.short	0x0008
        /*0014*/ 	.byte	0x00, 0xf0, 0x11, 0x00


	//----- nvinfo : EIATTR_KPARAM_INFO
	.align		4
.L_51:
        /*0018*/ 	.byte	0x04, 0x17
        /*001a*/ 	.short	(.L_53 - .L_52)
.L_52:
        /*001c*/ 	.word	0x00000000
        /*0020*/ 	.short	0x0000
        /*0022*/ 	.short	0x0000
        /*0024*/ 	.byte	0x00, 0xf5, 0x21, 0x00


	//----- nvinfo : EIATTR_SPARSE_MMA_MASK
	.align		4
.L_53:
        /*0028*/ 	.byte	0x03, 0x50
        /*002a*/ 	.short	0x0000


	//----- nvinfo : EIATTR_MAXREG_COUNT
	.align		4
        /*002c*/ 	.byte	0x03, 0x1b
        /*002e*/ 	.short	0x00ff


	//----- nvinfo : EIATTR_MERCURY_ISA_VERSION
	.align		4
        /*0030*/ 	.byte	0x03, 0x5f
        /*0032*/ 	.short	0x0101


	//----- nvinfo : EIATTR_VRC_CTA_INIT_COUNT
	.align		4
        /*0034*/ 	.byte	0x02, 0x4a
	.zero		1
	.zero		1


	//----- nvinfo : EIATTR_EXIT_INSTR_OFFSETS
	.align		4
        /*0038*/ 	.byte	0x04, 0x1c
        /*003a*/ 	.short	(.L_55 - .L_54)


	//   ....[0]....
.L_54:
        /*003c*/ 	.word	0x000001b0


	//----- nvinfo : EIATTR_CBANK_PARAM_SIZE
	.align		4
.L_55:
        /*0040*/ 	.byte	0x03, 0x19
        /*0042*/ 	.short	0x000c


	//----- nvinfo : EIATTR_PARAM_CBANK
	.align		4
        /*0044*/ 	.byte	0x04, 0x0a
        /*0046*/ 	.short	(.L_57 - .L_56)
	.align		4
.L_56:
        /*0048*/ 	.word	index@(.nv.constant0._ZN3cpm10microbench19dfma_latency_kernelEPmi)
        /*004c*/ 	.short	0x0380
        /*004e*/ 	.short	0x000c


	//----- nvinfo : EIATTR_SW_WAR
	.align		4
.L_57:
        /*0050*/ 	.byte	0x04, 0x36
        /*0052*/ 	.short	(.L_59 - .L_58)
.L_58:
        /*0054*/ 	.word	0x00000008
.L_59:


//--------------------- .nv.info._ZN3cpm10microbench22dmul_throughput_kernelEPmi --------------------------
	.section	.nv.info._ZN3cpm10microbench22dmul_throughput_kernelEPmi,"",@"SHT_CUDA_INFO"
	.sectionflags	@""
	.align	4


	//----- nvinfo : EIATTR_CUDA_API_VERSION
	.align		4
        /*0000*/ 	.byte	0x04, 0x37
        /*0002*/ 	.short	(.L_61 - .L_60)
.L_60:
        /*0004*/ 	.word	0x00000082


	//----- nvinfo : EIATTR_KPARAM_INFO
	.align		4
.L_61:
        /*0008*/ 	.byte	0x04, 0x17
        /*000a*/ 	.short	(.L_63 - .L_62)
.L_62:
        /*000c*/ 	.word	0x00000000
        /*0010*/ 	.short	0x0001
        /*0012*/ 	.short	0x0008
        /*0014*/ 	.byte	0x00, 0xf0, 0x11, 0x00


	//----- nvinfo : EIATTR_KPARAM_INFO
	.align		4
.L_63:
        /*0018*/ 	.byte	0x04, 0x17
        /*001a*/ 	.short	(.L_65 - .L_64)
.L_64:
        /*001c*/ 	.word	0x00000000
        /*0020*/ 	.short	0x0000
        /*0022*/ 	.short	0x0000
        /*0024*/ 	.byte	0x00, 0xf5, 0x21, 0x00


	//----- nvinfo : EIATTR_SPARSE_MMA_MASK
	.align		4
.L_65:
        /*0028*/ 	.byte	0x03, 0x50
        /*002a*/ 	.short	0x0000


	//----- nvinfo : EIATTR_MAXREG_COUNT
	.align		4
        /*002c*/ 	.byte	0x03, 0x1b
        /*002e*/ 	.short	0x00ff


	//----- nvinfo : EIATTR_MERCURY_ISA_VERSION
	.align		4
        /*0030*/ 	.byte	0x03, 0x5f
        /*0032*/ 	.short	0x0101


	//----- nvinfo : EIATTR_VRC_CTA_INIT_COUNT
	.align		4
        /*0034*/ 	.byte	0x02, 0x4a
	.zero		1
	.zero		1


	//----- nvinfo : EIATTR_EXIT_INSTR_OFFSETS
	.align		4
        /*0038*/ 	.byte	0x04, 0x1c
        /*003a*/ 	.short	(.L_67 - .L_66)


	//   ....[0]....
.L_66:
        /*003c*/ 	.word	0x00000440


	//----- nvinfo : EIATTR_CBANK_PARAM_SIZE
	.align		4
.L_67:
        /*0040*/ 	.byte	0x03, 0x19
        /*0042*/ 	.short	0x000c


	//----- nvinfo : EIATTR_PARAM_CBANK
	.align		4
        /*0044*/ 	.byte	0x04, 0x0a
        /*0046*/ 	.short	(.L_69 - .L_68)
	.align		4
.L_68:
        /*0048*/ 	.word	index@(.nv.constant0._ZN3cpm10microbench22dmul_throughput_kernelEPmi)
        /*004c*/ 	.short	0x0380
        /*004e*/ 	.short	0x000c


	//----- nvinfo : EIATTR_SW_WAR
	.align		4
.L_69:
        /*0050*/ 	.byte	0x04, 0x36
        /*0052*/ 	.short	(.L_71 - .L_70)
.L_70:
        /*0054*/ 	.word	0x00000008
.L_71:


//--------------------- .nv.info._ZN3cpm10microbench19dmul_latency_kernelEPmi --------------------------
	.section	.nv.info._ZN3cpm10microbench19dmul_latency_kernelEPmi,"",@"SHT_CUDA_INFO"
	.sectionflags	@""
	.align	4


	//----- nvinfo : EIATTR_CUDA_API_VERSION
	.align		4
        /*0000*/ 	.byte	0x04, 0x37
        /*0002*/ 	.short	(.L_73 - .L_72)
.L_72:
        /*0004*/ 	.word	0x00000082


	//----- nvinfo : EIATTR_KPARAM_INFO
	.align		4
.L_73:
        /*0008*/ 	.byte	0x04, 0x17
        /*000a*/ 	.short	(.L_75 - .L_74)
.L_74:
        /*000c*/ 	.word	0x00000000
        /*0010*/ 	.short	0x0001
        /*0012*/ 	.short	0x0008
        /*0014*/ 	.byte	0x00, 0xf0, 0x11, 0x00


	//----- nvinfo : EIATTR_KPARAM_INFO
	.align		4
.L_75:
        /*0018*/ 	.byte	0x04, 0x17
        /*001a*/ 	.short	(.L_77 - .L_76)
.L_76:
        /*001c*/ 	.word	0x00000000
        /*0020*/ 	.short	0x0000
        /*0022*/ 	.short	0x0000
        /*0024*/ 	.byte	0x00, 0xf5, 0x21, 0x00


	//----- nvinfo : EIATTR_SPARSE_MMA_MASK
	.align		4
.L_77:
        /*0028*/ 	.byte	0x03, 0x50
        /*002a*/ 	.short	0x0000


	//----- nvinfo : EIATTR_MAXREG_COUNT
	.align		4
        /*002c*/ 	.byte	0x03, 0x1b
        /*002e*/ 	.short	0x00ff


	//----- nvinfo : EIATTR_MERCURY_ISA_VERSION
	.align		4
        /*0030*/ 	.byte	0x03, 0x5f
        /*0032*/ 	.short	0x0101


	//----- nvinfo : EIATTR_VRC_CTA_INIT_COUNT
	.align		4
        /*0034*/ 	.byte	0x02, 0x4a
	.zero		1
	.zero		1


	//----- nvinfo : EIATTR_EXIT_INSTR_OFFSETS
	.align		4
        /*0038*/ 	.byte	0x04, 0x1c
        /*003a*/ 	.short	(.L_79 - .L_78)


	//   ....[0]....
.L_78:
        /*003c*/ 	.word	0x00000190


	//----- nvinfo : EIATTR_CBANK_PARAM_SIZE
	.align		4
.L_79:
        /*0040*/ 	.byte	0x03, 0x19
        /*0042*/ 	.short	0x000c


	//----- nvinfo : EIATTR_PARAM_CBANK
	.align		4
        /*0044*/ 	.byte	0x04, 0x0a
        /*0046*/ 	.short	(.L_81 - .L_80)
	.align		4
.L_80:
        /*0048*/ 	.word	index@(.nv.constant0._ZN3cpm10microbench19dmul_latency_kernelEPmi)
        /*004c*/ 	.short	0x0380
        /*004e*/ 	.short	0x000c


	//----- nvinfo : EIATTR_SW_WAR
	.align		4
.L_81:
        /*0050*/ 	.byte	0x04, 0x36
        /*0052*/ 	.short	(.L_83 - .L_82)
.L_82:
        /*0054*/ 	.word	0x00000008
.L_83:


//--------------------- .nv.info._ZN3cpm10microbench22dadd_throughput_kernelEPmi --------------------------
	.section	.nv.info._ZN3cpm10microbench22dadd_throughput_kernelEPmi,"",@"SHT_CUDA_INFO"
	.sectionflags	@""
	.align	4


	//----- nvinfo : EIATTR_CUDA_API_VERSION
	.align		4
        /*0000*/ 	.byte	0x04, 0x37
        /*0002*/ 	.short	(.L_85 - .L_84)
.L_84:
        /*0004*/ 	.word	0x00000082


	//----- nvinfo : EIATTR_KPARAM_INFO
	.align		4
.L_85:
        /*0008*/ 	.byte	0x04, 0x17
        /*000a*/ 	.short	(.L_87 - .L_86)
.L_86:
        /*000c*/ 	.word	0x00000000
        /*0010*/ 	.short	0x0001
        /*0012*/ 	.short	0x0008
        /*0014*/ 	.byte	0x00, 0xf0, 0x11, 0x00


	//----- nvinfo : EIATTR_KPARAM_INFO
	.align		4
.L_87:
        /*0018*/ 	.byte	0x04, 0x17
        /*001a*/ 	.short	(.L_89 - .L_88)
.L_88:
        /*001c*/ 	.word	0x00000000
        /*0020*/ 	.short	0x0000
        /*0022*/ 	.short	0x0000
        /*0024*/ 	.byte	0x00, 0xf5, 0x21, 0x00


	//----- nvinfo : EIATTR_SPARSE_MMA_MASK
	.align		4
.L_89:
        /*0028*/ 	.byte	0x03, 0x50
        /*002a*/ 	.short	0x0000


	//----- nvinfo : EIATTR_MAXREG_COUNT
	.align		4
        /*002c*/ 	.byte	0x03, 0x1b
        /*002e*/ 	.short	0x00ff


	//----- nvinfo : EIATTR_MERCURY_ISA_VERSION
	.align		4
        /*0030*/ 	.byte	0x03, 0x5f
        /*0032*/ 	.short	0x0101


	//----- nvinfo : EIATTR_VRC_CTA_INIT_COUNT
	.align		4
        /*0034*/ 	.byte	0x02, 0x4a
	.zero		1
	.zero		1


	//----- nvinfo : EIATTR_EXIT_INSTR_OFFSETS
	.align		4
        /*0038*/ 	.byte	0x04, 0x1c
        /*003a*/ 	.short	(.L_91 - .L_90)


	//   ....[0]....
.L_90:
        /*003c*/ 	.word	0x00000420


	//----- nvinfo : EIATTR_CBANK_PARAM_SIZE
	.align		4
.L_91:
        /*0040*/ 	.byte	0x03, 0x19
        /*0042*/ 	.short	0x000c


	//----- nvinfo : EIATTR_PARAM_CBANK
	.align		4
        /*0044*/ 	.byte	0x04, 0x0a
        /*0046*/ 	.short	(.L_93 - .L_92)
	.align		4
.L_92:
        /*0048*/ 	.word	index@(.nv.constant0._ZN3cpm10microbench22dadd_throughput_kernelEPmi)
        /*004c*/ 	.short	0x0380
        /*004e*/ 	.short	0x000c


	//----- nvinfo : EIATTR_SW_WAR
	.align		4
.L_93:
        /*0050*/ 	.byte	0x04, 0x36
        /*0052*/ 	.short	(.L_95 - .L_94)
.L_94:
        /*0054*/ 	.word	0x00000008
.L_95:


//--------------------- .nv.info._ZN3cpm10microbench19dadd_latency_kernelEPmi --------------------------
	.section	.nv.info._ZN3cpm10microbench19dadd_latency_kernelEPmi,"",@"SHT_CUDA_INFO"
	.sectionflags	@""
	.align	4


	//----- nvinfo : EIATTR_CUDA_API_VERSION
	.align		4
        /*0000*/ 	.byte	0x04, 0x37
        /*0002*/ 	.short	(.L_97 - .L_96)
.L_96:
        /*0004*/ 	.word	0x00000082


	//----- nvinfo : EIATTR_KPARAM_INFO
	.align		4
.L_97:
        /*0008*/ 	.byte	0x04, 0x17
        /*000a*/ 	.short	(.L_99 - .L_98)
.L_98:
        /*000c*/ 	.word	0x00000000
        /*0010*/ 	.short	0x0001
        /*0012*/ 	.short	0x0008
        /*0014*/ 	.byte	0x00, 0xf0, 0x11, 0x00


	//----- nvinfo : EIATTR_KPARAM_INFO
	.align		4
.L_99:
        /*0018*/ 	.byte	0x04, 0x17
        /*001a*/ 	.short	(.L_101 - .L_100)
.L_100:
        /*001c*/ 	.word	0x00000000
        /*0020*/ 	.short	0x0000
        /*0022*/ 	.short	0x0000
        /*0024*/ 	.byte	0x00, 0xf5, 0x21, 0x00


	//----- nvinfo : EIATTR_SPARSE_MMA_MASK
	.align		4
.L_101:
        /*0028*/ 	.byte	0x03, 0x50
        /*002a*/ 	.short	0x0000


	//----- nvinfo : EIATTR_MAXREG_COUNT
	.align		4
        /*002c*/ 	.byte	0x03, 0x1b
        /*002e*/ 	.short	0x00ff


	//----- nvinfo : EIATTR_MERCURY_ISA_VERSION
	.align		4
        /*0030*/ 	.byte	0x03, 0x5f
        /*0032*/ 	.short	0x0101


	//----- nvinfo : EIATTR_VRC_CTA_INIT_COUNT
	.align		4
        /*0034*/ 	.byte	0x02, 0x4a
	.zero		1
	.zero		1


	//----- nvinfo : EIATTR_EXIT_INSTR_OFFSETS
	.align		4
        /*0038*/ 	.byte	0x04, 0x1c
        /*003a*/ 	.short	(.L_103 - .L_102)


	//   ....[0]....
.L_102:
        /*003c*/ 	.word	0x00000190


	//----- nvinfo : EIATTR_CBANK_PARAM_SIZE
	.align		4
.L_103:
        /*0040*/ 	.byte	0x03, 0x19
        /*0042*/ 	.short	0x000c


	//----- nvinfo : EIATTR_PARAM_CBANK
	.align		4
        /*0044*/ 	.byte	0x04, 0x0a
        /*0046*/ 	.short	(.L_105 - .L_104)
	.align		4
.L_104:
        /*0048*/ 	.word	index@(.nv.constant0._ZN3cpm10microbench19dadd_latency_kernelEPmi)
        /*004c*/ 	.short	0x0380
        /*004e*/ 	.short	0x000c


	//----- nvinfo : EIATTR_SW_WAR
	.align		4
.L_105:
        /*0050*/ 	.byte	0x04, 0x36
        /*0052*/ 	.short	(.L_107 - .L_106)
.L_106:
        /*0054*/ 	.word	0x00000008
.L_107:


//--------------------- .nv.callgraph             --------------------------
	.section	.nv.callgraph,"",@"SHT_CUDA_CALLGRAPH"
	.align	4
	.sectionentsize	8
	.align		4
        /*0000*/ 	.word	0x00000000
	.align		4
        /*0004*/ 	.word	0xffffffff
	.align		4
        /*0008*/ 	.word	0x00000000
	.align		4
        /*000c*/ 	.word	0xfffffffe
	.align		4
        /*0010*/ 	.word	0x00000000
	.align		4
        /*0014*/ 	.word	0xfffffffd
	.align		4
        /*0018*/ 	.word	0x00000000
	.align		4
        /*001c*/ 	.word	0xfffffffc


//--------------------- .text._ZN3cpm10microbench22dfma_throughput_kernelEPmi --------------------------
	.section	.text._ZN3cpm10microbench22dfma_throughput_kernelEPmi,"ax",@progbits
	.align	128
        .global         _ZN3cpm10microbench22dfma_throughput_kernelEPmi
        .type           _ZN3cpm10microbench22dfma_throughput_kernelEPmi,@function
        .size           _ZN3cpm10microbench22dfma_throughput_kernelEPmi,(.L_x_18 - _ZN3cpm10microbench22dfma_throughput_kernelEPmi)
        .other          _ZN3cpm10microbench22dfma_throughput_kernelEPmi,@"STO_CUDA_ENTRY STV_DEFAULT"
_ZN3cpm10microbench22dfma_throughput_kernelEPmi:
.text._ZN3cpm10microbench22dfma_throughput_kernelEPmi:
[----:B------:R-:W-:Y:S01]  /*0000*/  LDC R1, c[0x0][0x37c] ;  /* 0x0000df00ff017b82 */ /* 0x000fe20000000800 */
[----:B------:R-:W0:Y:S01]  /*0010*/  LDCU.64 UR6, c[0x0][0x358] ;  /* 0x00006b00ff0677ac */ /* 0x000e220008000a00 */
[----:B------:R-:W-:Y:S01]  /*0020*/  NOP ;  /* 0x0000000000007918 */ /* 0x000fe20000000000 */
[----:B------:R-:W-:Y:S01]  /*0030*/  CS2R R6, SR_CLOCKLO ;  /* 0x0000000000067805 */ /* 0x000fe20000015000 */
[----:B------:R-:W1:Y:S01]  /*0040*/  LDCU UR4, c[0x0][0x388] ;  /* 0x00007100ff0477ac */ /* 0x000e620008000800 */
[----:B------:R-:W-:Y:S02]  /*0050*/  HFMA2 R8, -RZ, RZ, 0, 0 ;  /* 0x00000000ff087431 */ /* 0x000fe400000001ff */
[----:B------:R-:W-:Y:S02]  /*0060*/  IMAD.MOV.U32 R4, RZ, RZ, 0x0 ;  /* 0x00000000ff047424 */ /* 0x000fe400078e00ff */
[----:B------:R-:W-:Y:S02]  /*0070*/  HFMA2 R14, -RZ, RZ, 0, 0 ;  /* 0x00000000ff0e7431 */ /* 0x000fe400000001ff */
[----:B------:R-:W-:-:S02]  /*0080*/  IMAD.MOV.U32 R5, RZ, RZ, 0x40200000 ;  /* 0x40200000ff057424 */ /* 0x000fc400078e00ff */
[----:B------:R-:W-:Y:S02]  /*0090*/  HFMA2 R18, -RZ, RZ, 0, 0 ;  /* 0x00000000ff127431 */ /* 0x000fe400000001ff */
[----:B------:R-:W-:Y:S01]  /*00a0*/  IMAD.MOV.U32 R9, RZ, RZ, 0x401c0000 ;  /* 0x401c0000ff097424 */ /* 0x000fe200078e00ff */
[----:B------:R-:W-:Y:S01]  /*00b0*/  MOV R11, 0x40180000 ;  /* 0x40180000000b7802 */ /* 0x000fe20000000f00 */
[----:B------:R-:W-:Y:S01]  /*00c0*/  IMAD.MOV.U32 R10, RZ, RZ, 0x0 ;  /* 0x00000000ff0a7424 */ /* 0x000fe200078e00ff */
[----:B------:R-:W-:Y:S01]  /*00d0*/  MOV R16, 0x0 ;  /* 0x0000000000107802 */ /* 0x000fe20000000f00 */
[----:B------:R-:W-:Y:S01]  /*00e0*/  IMAD.MOV.U32 R12, RZ, RZ, 0x0 ;  /* 0x00000000ff0c7424 */ /* 0x000fe200078e00ff */
[----:B------:R-:W-:Y:S01]  /*00f0*/  MOV R20, 0x0 ;  /* 0x0000000000147802 */ /* 0x000fe20000000f00 */
[----:B------:R-:W-:Y:S02]  /*0100*/  IMAD.MOV.U32 R13, RZ, RZ, 0x3ff00000 ;  /* 0x3ff00000ff0d7424 */ /* 0x000fe400078e00ff */
[----:B------:R-:W-:-:S02]  /*0110*/  IMAD.MOV.U32 R15, RZ, RZ, 0x40000000 ;  /* 0x40000000ff0f7424 */ /* 0x000fc400078e00ff */
[----:B------:R-:W-:Y:S01]  /*0120*/  IMAD.MOV.U32 R17, RZ, RZ, 0x40080000 ;  /* 0x40080000ff117424 */ /* 0x000fe200078e00ff */
[----:B-1----:R-:W-:Y:S01]  /*0130*/  UISETP.GE.AND UP0, UPT, UR4, 0x1, UPT ;  /* 0x000000010400788c */ /* 0x002fe2000bf06270 */
[----:B------:R-:W-:Y:S02]  /*0140*/  IMAD.MOV.U32 R19, RZ, RZ, 0x40100000 ;  /* 0x40100000ff137424 */ /* 0x000fe400078e00ff */
[----:B------:R-:W-:-:S06]  /*0150*/  IMAD.MOV.U32 R21, RZ, RZ, 0x40140000 ;  /* 0x40140000ff157424 */ /* 0x000fcc00078e00ff */
[----:B0-----:R-:W-:Y:S05]  /*0160*/  BRA.U !UP0, `(.L_x_0) ;  /* 0x0000000108807547 */ /* 0x001fea000b800000 */
[----:B------:R-:W-:Y:S01]  /*0170*/  MOV R20, 0x0 ;  /* 0x0000000000147802 */ /* 0x000fe20000000f00 */
[----:B------:R-:W-:Y:S01]  /*0180*/  IMAD.MOV.U32 R21, RZ, RZ, 0x40140000 ;  /* 0x40140000ff157424 */ /* 0x000fe200078e00ff */
        /* <DEDUP_REMOVED lines=14> */
[----:B------:R-:W-:-:S12]  /*0270*/  UIADD3 UR4, UPT, UPT, -UR4, URZ, URZ ;  /* 0x000000ff04047290 */ /* 0x000fd8000fffe1ff */
.L_x_1:
[----:B------:R-:W-:Y:S01]  /*0280*/  UIADD3 UR4, UPT, UPT, UR4, 0x1, URZ ;  /* 0x0000000104047890 */ /* 0x000fe2000fffe0ff */
[----:B------:R-:W-:Y:S02]  /*0290*/  HFMA2 R2, -RZ, RZ, -0.00919342041015625, -5684 ;  /* 0xa0b5ed8dff027431 */ /* 0x000fe400000001ff */
[----:B------:R-:W-:Y:S01]  /*02a0*/  IMAD.MOV.U32 R3, RZ, RZ, 0x3eb0c6f7 ;  /* 0x3eb0c6f7ff037424 */ /* 0x000fe200078e00ff */
[----:B------:R-:W-:Y:S01]  /*02b0*/  UMOV UR8, 0xc6f7a0b ;  /* 0x0c6f7a0b00087882 */ /* 0x000fe20000000000 */
[----:B------:R-:W-:Y:S01]  /*02c0*/  UISETP.NE.AND UP0, UPT, UR4, URZ, UPT ;  /* 0x000000ff0400728c */ /* 0x000fe2000bf05270 */
[----:B------:R-:W-:-:S03]  /*02d0*/  UMOV UR9, 0x3ff00001 ;  /* 0x3ff0000100097882 */ /* 0x000fc60000000000 */
[--C-:B------:R-:W-:Y:S02]  /*02e0*/  DFMA R12, R12, UR8, R2.reuse ;  /* 0x000000080c0c7c2b */ /* 0x100fe40008000002 */
[--C-:B------:R-:W-:Y:S02]  /*02f0*/  DFMA R14, R14, UR8, R2.reuse ;  /* 0x000000080e0e7c2b */ /* 0x100fe40008000002 */
[--C-:B------:R-:W-:Y:S02]  /*0300*/  DFMA R16, R16, UR8, R2.reuse ;  /* 0x0000000810107c2b */ /* 0x100fe40008000002 */
[--C-:B------:R-:W-:Y:S02]  /*0310*/  DFMA R18, R18, UR8, R2.reuse ;  /* 0x0000000812127c2b */ /* 0x100fe40008000002 */
[--C-:B------:R-:W-:Y:S02]  /*0320*/  DFMA R20, R20, UR8, R2.reuse ;  /* 0x0000000814147c2b */ /* 0x100fe40008000002 */
[----:B------:R-:W-:-:S02]  /*0330*/  DFMA R10, R10, UR8, R2 ;  /* 0x000000080a0a7c2b */ /* 0x000fc40008000002 */
[--C-:B------:R-:W-:Y:S02]  /*0340*/  DFMA R8, R8, UR8, R2.reuse ;  /* 0x0000000808087c2b */ /* 0x100fe40008000002 */
[----:B------:R-:W-:Y:S01]  /*0350*/  DFMA R4, R4, UR8, R2 ;  /* 0x0000000804047c2b */ /* 0x000fe20008000002 */
[----:B------:R-:W-:Y:S10]  /*0360*/  BRA.U UP0, `(.L_x_1) ;  /* 0xfffffffd00c47547 */ /* 0x000ff4000b83ffff */
.L_x_0:
[----:B------:R-:W-:Y:S01]  /*0370*/  CS2R R2, SR_CLOCKLO ;  /* 0x0000000000027805 */ /* 0x000fe20000015000 */
[----:B------:R-:W-:-:S05]  /*0380*/  DADD R12, R14, R12 ;  /* 0x000000000e0c7229 */ /* 0x000fca000000000c */
[----:B------:R-:W-:-:S04]  /*0390*/  IADD3 R2, P1, PT, -R6, R2, RZ ;  /* 0x0000000206027210 */ /* 0x000fc80007f3e1ff */
[----:B------:R-:W-:Y:S01]  /*03a0*/  IADD3.X R3, PT, PT, ~R7, R3, RZ, P1, !PT ;  /* 0x0000000307037210 */ /* 0x000fe20000ffe5ff */
[----:B------:R-:W-:-:S08]  /*03b0*/  DADD R12, R12, R16 ;  /* 0x000000000c0c7229 */ /* 0x000fd00000000010 */
[----:B------:R-:W-:-:S08]  /*03c0*/  DADD R12, R12, R18 ;  /* 0x000000000c0c7229 */ /* 0x000fd00000000012 */
[----:B------:R-:W-:-:S08]  /*03d0*/  DADD R12, R12, R20 ;  /* 0x000000000c0c7229 */ /* 0x000fd00000000014 */
[----:B------:R-:W-:-:S08]  /*03e0*/  DADD R12, R12, R10 ;  /* 0x000000000c0c7229 */ /* 0x000fd0000000000a */
[----:B------:R-:W-:Y:S01]  /*03f0*/  DADD R12, R12, R8 ;  /* 0x000000000c0c7229 */ /* 0x000fe20000000008 */
[----:B------:R-:W0:Y:S07]  /*0400*/  LDC.64 R8, c[0x0][0x380] ;  /* 0x0000e000ff087b82 */ /* 0x000e2e0000000a00 */
[----:B------:R-:W-:-:S08]  /*0410*/  DADD R12, R12, R4 ;  /* 0x000000000c0c7229 */ /* 0x000fd00000000004 */
[----:B------:R-:W-:-:S06]  /*0420*/  DSETP.GEU.AND P0, PT, R12, RZ, PT ;  /* 0x000000ff0c00722a */ /* 0x000fcc0003f0e000 */
[----:B------:R-:W-:Y:S02]  /*0430*/  SEL R2, R2, RZ, P0 ;  /* 0x000000ff02027207 */ /* 0x000fe40000000000 */
[----:B------:R-:W-:-:S05]  /*0440*/  SEL R3, R3, RZ, P0 ;  /* 0x000000ff03037207 */ /* 0x000fca0000000000 */
[----:B0-----:R-:W-:Y:S01]  /*0450*/  STG.E.64 desc[UR6][R8.64], R2 ;  /* 0x0000000208007986 */ /* 0x001fe2000c101b06 */
[----:B------:R-:W-:Y:S05]  /*0460*/  EXIT ;  /* 0x000000000000794d */ /* 0x000fea0003800000 */
.L_x_2:
[----:B------:R-:W-:-:S00]  /*0470*/  BRA `(.L_x_2) ;  /* 0xfffffffc00fc7947 */ /* 0x000fc0000383ffff */
[----:B------:R-:W-:-:S00]  /*0480*/  NOP ;  /* 0x0000000000007918 */ /* 0x000fc00000000000 */
[----:B------:R-:W-:-:S00]  /*0490*/  NOP ;  /* 0x0000000000007918 */ /* 0x000fc00000000000 */
[----:B------:R-:W-:-:S00]  /*04a0*/  NOP ;  /* 0x0000000000007918 */ /* 0x000fc00000000000 */
[----:B------:R-:W-:-:S00]  /*04b0*/  NOP ;  /* 0x0000000000007918 */ /* 0x000fc00000000000 */
[----:B------:R-:W-:-:S00]  /*04c0*/  NOP ;  /* 0x0000000000007918 */ /* 0x000fc00000000000 */
[----:B------:R-:W-:-:S00]  /*04d0*/  NOP ;  /* 0x0000000000007918 */ /* 0x000fc00000000000 */
[----:B------:R-:W-:-:S00]  /*04e0*/  NOP ;  /* 0x0000000000007918 */ /* 0x000fc00000000000 */
[----:B------:R-:W-:-:S00]  /*04f0*/  NOP ;  /* 0x0000000000007918 */ /* 0x000fc00000000000 */
.L_x_18:


//--------------------- .text._ZN3cpm10microbench19dfma_latency_kernelEPmi --------------------------
	.section	.text._ZN3cpm10microbench19dfma_latency_kernelEPmi,"ax",@progbits
	.align	128
        .global         _ZN3cpm10microbench19dfma_latency_kernelEPmi
        .type           _ZN3cpm10microbench19dfma_latency_kernelEPmi,@function
        .size           _ZN3cpm10microbench19dfma_latency_kernelEPmi,(.L_x_19 - _ZN3cpm10microbench19dfma_latency_kernelEPmi)
        .other          _ZN3cpm10microbench19dfma_latency_kernelEPmi,@"STO_CUDA_ENTRY STV_DEFAULT"
_ZN3cpm10microbench19dfma_latency_kernelEPmi:
.text._ZN3cpm10microbench19dfma_latency_kernelEPmi:
[----:B------:R-:W-:Y:S01]  /*0000*/  LDC R1, c[0x0][0x37c] ;  /* 0x0000df00ff017b82 */ /* 0x000fe20000000800 */
[----:B------:R-:W0:Y:S01]  /*0010*/  LDCU.64 UR6, c[0x0][0x358] ;  /* 0x00006b00ff0677ac */ /* 0x000e220008000a00 */
[----:B------:R-:W-:Y:S01]  /*0020*/  NOP ;  /* 0x0000000000007918 */ /* 0x000fe20000000000 */
[----:B------:R-:W-:Y:S01]  /*0030*/  CS2R R4, SR_CLOCKLO ;  /* 0x0000000000047805 */ /* 0x000fe20000015000 */
[----:B------:R-:W1:Y:S01]  /*0040*/  LDCU UR4, c[0x0][0x388] ;  /* 0x00007100ff0477ac */ /* 0x000e620008000800 */
[----:B------:R-:W-:Y:S01]  /*0050*/  PLOP3.LUT P0, PT, PT, PT, PT, 0x8, 0x80 ;  /* 0x000000000080781c */ /* 0x000fe20003f0e170 */
[----:B-1----:R-:W-:-:S09]  /*0060*/  UISETP.GE.AND UP0, UPT, UR4, 0x1, UPT ;  /* 0x000000010400788c */ /* 0x002fd2000bf06270 */
[----:B0-----:R-:W-:Y:S05]  /*0070*/  BRA.U !UP0, `(.L_x_3) ;  /* 0x0000000108307547 */ /* 0x001fea000b800000 */
[----:B------:R-:W-:Y:S01]  /*0080*/  IMAD.MOV.U32 R2, RZ, RZ, 0x0 ;  /* 0x00000000ff027424 */ /* 0x000fe200078e00ff */
[----:B------:R-:W-:Y:S01]  /*0090*/  UIADD3 UR4, UPT, UPT, -UR4, URZ, URZ ;  /* 0x000000ff04047290 */ /* 0x000fe2000fffe1ff */
[----:B------:R-:W-:Y:S01]  /*00a0*/  IMAD.MOV.U32 R3, RZ, RZ, 0x3ff00000 ;  /* 0x3ff00000ff037424 */ /* 0x000fe200078e00ff */
[----:B------:R-:W-:Y:S01]  /*00b0*/  UMOV UR8, 0xc6f7a0b ;  /* 0x0c6f7a0b00087882 */ /* 0x000fe20000000000 */
[----:B------:R-:W-:Y:S01]  /*00c0*/  IMAD.MOV.U32 R6, RZ, RZ, -0x5f4a1273 ;  /* 0xa0b5ed8dff067424 */ /* 0x000fe200078e00ff */
[----:B------:R-:W-:Y:S01]  /*00d0*/  UMOV UR9, 0x3ff00001 ;  /* 0x3ff0000100097882 */ /* 0x000fe20000000000 */
[----:B------:R-:W-:-:S07]  /*00e0*/  IMAD.MOV.U32 R7, RZ, RZ, 0x3eb0c6f7 ;  /* 0x3eb0c6f7ff077424 */ /* 0x000fce00078e00ff */
.L_x_4:
[----:B------:R-:W-:Y:S01]  /*00f0*/  UIADD3 UR4, UPT, UPT, UR4, 0x1, URZ ;  /* 0x0000000104047890 */ /* 0x000fe2000fffe0ff */
[----:B------:R-:W-:-:S03]  /*0100*/  DFMA R2, R2, UR8, R6 ;  /* 0x0000000802027c2b */ /* 0x000fc60008000006 */
[----:B------:R-:W-:-:S09]  /*0110*/  UISETP.NE.AND UP0, UPT, UR4, URZ, UPT ;  /* 0x000000ff0400728c */ /* 0x000fd2000bf05270 */
[----:B------:R-:W-:Y:S05]  /*0120*/  BRA.U UP0, `(.L_x_4) ;  /* 0xfffffffd00f07547 */ /* 0x000fea000b83ffff */
[----:B------:R-:W-:-:S14]  /*0130*/  DSETP.LT.AND P0, PT, R2, RZ, PT ;  /* 0x000000ff0200722a */ /* 0x000fdc0003f01000 */
.L_x_3:
[----:B------:R-:W-:Y:S01]  /*0140*/  CS2R R6, SR_CLOCKLO ;  /* 0x0000000000067805 */ /* 0x000fe20000015000 */
[----:B------:R-:W0:Y:S05]  /*0150*/  LDC.64 R2, c[0x0][0x380] ;  /* 0x0000e000ff027b82 */ /* 0x000e2a0000000a00 */
[----:B------:R-:W-:-:S04]  /*0160*/  IADD3 R4, P1, PT, -R4, R6, RZ ;  /* 0x0000000604047210 */ /* 0x000fc80007f3e1ff */
[----:B------:R-:W-:Y:S01]  /*0170*/  SEL R4, R4, RZ, !P0 ;  /* 0x000000ff04047207 */ /* 0x000fe20004000000 */
[----:B------:R-:W-:-:S05]  /*0180*/  IMAD.X R5, R7, 0x1, ~R5, P1 ;  /* 0x0000000107057824 */ /* 0x000fca00008e0e05 */
[----:B------:R-:W-:-:S05]  /*0190*/  SEL R5, R5, RZ, !P0 ;  /* 0x000000ff05057207 */ /* 0x000fca0004000000 */
[----:B0-----:R-:W-:Y:S01]  /*01a0*/  STG.E.64 desc[UR6][R2.64], R4 ;  /* 0x0000000402007986 */ /* 0x001fe2000c101b06 */
[----:B------:R-:W-:Y:S05]  /*01b0*/  EXIT ;  /* 0x000000000000794d */ /* 0x000fea0003800000 */
.L_x_5:
        /* <DEDUP_REMOVED lines=12> */
.L_x_19:


//--------------------- .text._ZN3cpm10microbench22dmul_throughput_kernelEPmi --------------------------
	.section	.text._ZN3cpm10microbench22dmul_throughput_kernelEPmi,"ax",@progbits
	.align	128
        .global         _ZN3cpm10microbench22dmul_throughput_kernelEPmi
        .type           _ZN3cpm10microbench22dmul_throughput_kernelEPmi,@function
        .size           _ZN3cpm10microbench22dmul_throughput_kernelEPmi,(.L_x_20 - _ZN3cpm10microbench22dmul_throughput_kernelEPmi)
        .other          _ZN3cpm10microbench22dmul_throughput_kernelEPmi,@"STO_CUDA_ENTRY STV_DEFAULT"
_ZN3cpm10microbench22dmul_throughput_kernelEPmi:
.text._ZN3cpm10microbench22dmul_throughput_kernelEPmi:
[----:B------:R-:W-:Y:S01]  /*0000*/  LDC R1, c[0x0][0x37c] ;  /* 0x0000df00ff017b82 */ /* 0x000fe20000000800 */
[----:B------:R-:W0:Y:S01]  /*0010*/  LDCU.64 UR6, c[0x0][0x358] ;  /* 0x00006b00ff0677ac */ /* 0x000e220008000a00 */
[----:B------:R-:W-:Y:S01]  /*0020*/  NOP ;  /* 0x0000000000007918 */ /* 0x000fe20000000000 */
[----:B------:R-:W-:Y:S01]  /*0030*/  CS2R R6, SR_CLOCKLO ;  /* 0x0000000000067805 */ /* 0x000fe20000015000 */
[----:B------:R-:W1:Y:S01]  /*0040*/  LDCU UR4, c[0x0][0x388] ;  /* 0x00007100ff0477ac */ /* 0x000e620008000800 */
[----:B------:R-:W-:Y:S02]  /*0050*/  HFMA2 R8, -RZ, RZ, 0.00012791156768798828125, 0.0269927978515625 ;  /* 0x083126e9ff087431 */ /* 0x000fe400000001ff */
[----:B------:R-:W-:Y:S02]  /*0060*/  IMAD.MOV.U32 R4, RZ, RZ, -0x645a1cac ;  /* 0x9ba5e354ff047424 */ /* 0x000fe400078e00ff */
[----:B------:R-:W-:Y:S02]  /*0070*/  HFMA2 R14, -RZ, RZ, 0.0269927978515625, 39584 ;  /* 0x26e978d5ff0e7431 */ /* 0x000fe400000001ff */
[----:B------:R-:W-:-:S02]  /*0080*/  IMAD.MOV.U32 R5, RZ, RZ, 0x3ff020c4 ;  /* 0x3ff020c4ff057424 */ /* 0x000fc400078e00ff */
[----:B------:R-:W-:Y:S02]  /*0090*/  HFMA2 R18, -RZ, RZ, 23.28125, -11600 ;  /* 0x4dd2f1aaff127431 */ /* 0x000fe400000001ff */
[----:B------:R-:W-:Y:S01]  /*00a0*/  IMAD.MOV.U32 R9, RZ, RZ, 0x3ff01cac ;  /* 0x3ff01cacff097424 */ /* 0x000fe200078e00ff */
[----:B------:R-:W-:Y:S01]  /*00b0*/  MOV R11, 0x3ff01893 ;  /* 0x3ff01893000b7802 */ /* 0x000fe20000000f00 */
[----:B------:R-:W-:Y:S01]  /*00c0*/  IMAD.MOV.U32 R10, RZ, RZ, 0x74bc6a7f ;  /* 0x74bc6a7fff0a7424 */ /* 0x000fe200078e00ff */
[----:B------:R-:W-:Y:S01]  /*00d0*/  MOV R16, 0xba5e353f ;  /* 0xba5e353f00107802 */ /* 0x000fe20000000f00 */
[----:B------:R-:W-:Y:S01]  /*00e0*/  IMAD.MOV.U32 R12, RZ, RZ, -0x6c8b4396 ;  /* 0x9374bc6aff0c7424 */ /* 0x000fe200078e00ff */
        /* <DEDUP_REMOVED lines=25> */
.L_x_7:
[----:B------:R-:W-:Y:S01]  /*0280*/  UIADD3 UR4, UPT, UPT, UR4, 0x1, URZ ;  /* 0x0000000104047890 */ /* 0x000fe2000fffe0ff */
[----:B------:R-:W-:Y:S01]  /*0290*/  UMOV UR8, 0xdb8bac71 ;  /* 0xdb8bac7100087882 */ /* 0x000fe20000000000 */
[----:B------:R-:W-:Y:S02]  /*02a0*/  UMOV UR9, 0x3ff00068 ;  /* 0x3ff0006800097882 */ /* 0x000fe40000000000 */
[----:B------:R-:W-:Y:S01]  /*02b0*/  UISETP.NE.AND UP0, UPT, UR4, URZ, UPT ;  /* 0x000000ff0400728c */ /* 0x000fe2000bf05270 */
[----:B------:R-:W-:Y:S02]  /*02c0*/  DMUL R12, R12, UR8 ;  /* 0x000000080c0c7c28 */ /* 0x000fe40008000000 */
[----:B------:R-:W-:Y:S02]  /*02d0*/  DMUL R14, R14, UR8 ;  /* 0x000000080e0e7c28 */ /* 0x000fe40008000000 */
[----:B------:R-:W-:Y:S02]  /*02e0*/  DMUL R16, R16, UR8 ;  /* 0x0000000810107c28 */ /* 0x000fe40008000000 */
[----:B------:R-:W-:-:S02]  /*02f0*/  DMUL R18, R18, UR8 ;  /* 0x0000000812127c28 */ /* 0x000fc40008000000 */
[----:B------:R-:W-:Y:S02]  /*0300*/  DMUL R20, R20, UR8 ;  /* 0x0000000814147c28 */ /* 0x000fe40008000000 */
[----:B------:R-:W-:Y:S02]  /*0310*/  DMUL R10, R10, UR8 ;  /* 0x000000080a0a7c28 */ /* 0x000fe40008000000 */
[----:B------:R-:W-:Y:S02]  /*0320*/  DMUL R8, R8, UR8 ;  /* 0x0000000808087c28 */ /* 0x000fe40008000000 */
[----:B------:R-:W-:Y:S01]  /*0330*/  DMUL R4, R4, UR8 ;  /* 0x0000000804047c28 */ /* 0x000fe20008000000 */
[----:B------:R-:W-:Y:S10]  /*0340*/  BRA.U UP0, `(.L_x_7) ;  /* 0xfffffffd00cc7547 */ /* 0x000ff4000b83ffff */
.L_x_6:
        /* <DEDUP_REMOVED lines=16> */
.L_x_8:
        /* <DEDUP_REMOVED lines=11> */
.L_x_20:


//--------------------- .text._ZN3cpm10microbench19dmul_latency_kernelEPmi --------------------------
	.section	.text._ZN3cpm10microbench19dmul_latency_kernelEPmi,"ax",@progbits
	.align	128
        .global         _ZN3cpm10microbench19dmul_latency_kernelEPmi
        .type           _ZN3cpm10microbench19dmul_latency_kernelEPmi,@function
        .size           _ZN3cpm10microbench19dmul_latency_kernelEPmi,(.L_x_21 - _ZN3cpm10microbench19dmul_latency_kernelEPmi)
        .other          _ZN3cpm10microbench19dmul_latency_kernelEPmi,@"STO_CUDA_ENTRY STV_DEFAULT"
_ZN3cpm10microbench19dmul_latency_kernelEPmi:
.text._ZN3cpm10microbench19dmul_latency_kernelEPmi:
        /* <DEDUP_REMOVED lines=12> */
[----:B------:R-:W-:-:S09]  /*00c0*/  UMOV UR9, 0x3ff00001 ;  /* 0x3ff0000100097882 */ /* 0x000fd20000000000 */
.L_x_10:
[----:B------:R-:W-:Y:S01]  /*00d0*/  UIADD3 UR4, UPT, UPT, UR4, 0x1, URZ ;  /* 0x0000000104047890 */ /* 0x000fe2000fffe0ff */
[----:B------:R-:W-:-:S03]  /*00e0*/  DMUL R2, R2, UR8 ;  /* 0x0000000802027c28 */ /* 0x000fc60008000000 */
[----:B------:R-:W-:-:S09]  /*00f0*/  UISETP.NE.AND UP0, UPT, UR4, URZ, UPT ;  /* 0x000000ff0400728c */ /* 0x000fd2000bf05270 */
[----:B------:R-:W-:Y:S05]  /*0100*/  BRA.U UP0, `(.L_x_10) ;  /* 0xfffffffd00f07547 */ /* 0x000fea000b83ffff */
[----:B------:R-:W-:-:S14]  /*0110*/  DSETP.LT.AND P0, PT, R2, RZ, PT ;  /* 0x000000ff0200722a */ /* 0x000fdc0003f01000 */
.L_x_9:
        /* <DEDUP_REMOVED lines=8> */
.L_x_11:
        /* <DEDUP_REMOVED lines=14> */
.L_x_21:


//--------------------- .text._ZN3cpm10microbench22dadd_throughput_kernelEPmi --------------------------
	.section	.text._ZN3cpm10microbench22dadd_throughput_kernelEPmi,"ax",@progbits
	.align	128
        .global         _ZN3cpm10microbench22dadd_throughput_kernelEPmi
        .type           _ZN3cpm10microbench22dadd_throughput_kernelEPmi,@function
        .size           _ZN3cpm10microbench22dadd_throughput_kernelEPmi,(.L_x_22 - _ZN3cpm10microbench22dadd_throughput_kernelEPmi)
        .other          _ZN3cpm10microbench22dadd_throughput_kernelEPmi,@"STO_CUDA_ENTRY STV_DEFAULT"
_ZN3cpm10microbench22dadd_throughput_kernelEPmi:
.text._ZN3cpm10microbench22dadd_throughput_kernelEPmi:
        /* <DEDUP_REMOVED lines=8> */
[----:B------:R-:W-:Y:S01]  /*0080*/  IMAD.MOV.U32 R5, RZ, RZ, 0x401c0000 ;  /* 0x401c0000ff057424 */ /* 0x000fe200078e00ff */
[----:B------:R-:W-:Y:S01]  /*0090*/  MOV R11, 0x40140000 ;  /* 0x40140000000b7802 */ /* 0x000fe20000000f00 */
[----:B------:R-:W-:Y:S01]  /*00a0*/  IMAD.MOV.U32 R9, RZ, RZ, 0x40180000 ;  /* 0x40180000ff097424 */ /* 0x000fe200078e00ff */
[----:B------:R-:W-:Y:S01]  /*00b0*/  CS2R R12, SRZ ;  /* 0x00000000000c7805 */ /* 0x000fe2000001ff00 */
[----:B------:R-:W-:Y:S01]  /*00c0*/  IMAD.MOV.U32 R10, RZ, RZ, 0x0 ;  /* 0x00000000ff0a7424 */ /* 0x000fe200078e00ff */
[----:B------:R-:W-:Y:S01]  /*00d0*/  MOV R19, 0x40080000 ;  /* 0x4008000000137802 */ /* 0x000fe20000000f00 */
[----:B------:R-:W-:-:S02]  /*00e0*/  IMAD.MOV.U32 R14, RZ, RZ, 0x0 ;  /* 0x00000000ff0e7424 */ /* 0x000fc400078e00ff */
[----:B------:R-:W-:Y:S02]  /*00f0*/  IMAD.MOV.U32 R15, RZ, RZ, 0x3ff00000 ;  /* 0x3ff00000ff0f7424 */ /* 0x000fe400078e00ff */
[----:B------:R-:W-:Y:S02]  /*0100*/  IMAD.MOV.U32 R17, RZ, RZ, 0x40000000 ;  /* 0x40000000ff117424 */ /* 0x000fe400078e00ff */
        /* <DEDUP_REMOVED lines=13> */
[----:B------:R-:W-:Y:S02]  /*01e0*/  CS2R R12, SRZ ;  /* 0x00000000000c7805 */ /* 0x000fe4000001ff00 */
[----:B------:R-:W-:Y:S01]  /*01f0*/  MOV R10, 0x0 ;  /* 0x00000000000a7802 */ /* 0x000fe20000000f00 */
[----:B------:R-:W-:Y:S01]  /*0200*/  IMAD.MOV.U32 R11, RZ, RZ, 0x40140000 ;  /* 0x40140000ff0b7424 */ /* 0x000fe200078e00ff */
[----:B------:R-:W-:Y:S01]  /*0210*/  MOV R8, 0x0 ;  /* 0x0000000000087802 */ /* 0x000fe20000000f00 */
[----:B------:R-:W-:Y:S01]  /*0220*/  IMAD.MOV.U32 R9, RZ, RZ, 0x40180000 ;  /* 0x40180000ff097424 */ /* 0x000fe200078e00ff */
[----:B------:R-:W-:Y:S01]  /*0230*/  MOV R4, 0x0 ;  /* 0x0000000000047802 */ /* 0x000fe20000000f00 */
[----:B------:R-:W-:Y:S01]  /*0240*/  IMAD.MOV.U32 R5, RZ, RZ, 0x401c0000 ;  /* 0x401c0000ff057424 */ /* 0x000fe200078e00ff */
[----:B------:R-:W-:-:S12]  /*0250*/  UIADD3 UR4, UPT, UPT, -UR4, URZ, URZ ;  /* 0x000000ff04047290 */ /* 0x000fd8000fffe1ff */
.L_x_13:
[----:B------:R-:W-:Y:S01]  /*0260*/  UIADD3 UR4, UPT, UPT, UR4, 0x1, URZ ;  /* 0x0000000104047890 */ /* 0x000fe2000fffe0ff */
[----:B------:R-:W-:Y:S01]  /*0270*/  UMOV UR8, 0xa0b5ed8d ;  /* 0xa0b5ed8d00087882 */ /* 0x000fe20000000000 */
[----:B------:R-:W-:Y:S02]  /*0280*/  UMOV UR9, 0x3eb0c6f7 ;  /* 0x3eb0c6f700097882 */ /* 0x000fe40000000000 */
[----:B------:R-:W-:Y:S01]  /*0290*/  UISETP.NE.AND UP0, UPT, UR4, URZ, UPT ;  /* 0x000000ff0400728c */ /* 0x000fe2000bf05270 */
[----:B------:R-:W-:Y:S02]  /*02a0*/  DADD R12, R12, UR8 ;  /* 0x000000080c0c7e29 */ /* 0x000fe40008000000 */
[----:B------:R-:W-:Y:S02]  /*02b0*/  DADD R14, R14, UR8 ;  /* 0x000000080e0e7e29 */ /* 0x000fe40008000000 */
[----:B------:R-:W-:Y:S02]  /*02c0*/  DADD R16, R16, UR8 ;  /* 0x0000000810107e29 */ /* 0x000fe40008000000 */
[----:B------:R-:W-:-:S02]  /*02d0*/  DADD R18, R18, UR8 ;  /* 0x0000000812127e29 */ /* 0x000fc40008000000 */
[----:B------:R-:W-:Y:S02]  /*02e0*/  DADD R20, R20, UR8 ;  /* 0x0000000814147e29 */ /* 0x000fe40008000000 */
[----:B------:R-:W-:Y:S02]  /*02f0*/  DADD R10, R10, UR8 ;  /* 0x000000080a0a7e29 */ /* 0x000fe40008000000 */
[----:B------:R-:W-:Y:S02]  /*0300*/  DADD R8, R8, UR8 ;  /* 0x0000000808087e29 */ /* 0x000fe40008000000 */
[----:B------:R-:W-:Y:S01]  /*0310*/  DADD R4, R4, UR8 ;  /* 0x0000000804047e29 */ /* 0x000fe20008000000 */
[----:B------:R-:W-:Y:S10]  /*0320*/  BRA.U UP0, `(.L_x_13) ;  /* 0xfffffffd00cc7547 */ /* 0x000ff4000b83ffff */
.L_x_12:
        /* <DEDUP_REMOVED lines=16> */
.L_x_14:
        /* <DEDUP_REMOVED lines=13> */
.L_x_22:


//--------------------- .text._ZN3cpm10microbench19dadd_latency_kernelEPmi --------------------------
	.section	.text._ZN3cpm10microbench19dadd_latency_kernelEPmi,"ax",@progbits
	.align	128
        .global         _ZN3cpm10microbench19dadd_latency_kernelEPmi
        .type           _ZN3cpm10microbench19dadd_latency_kernelEPmi,@function
        .size           _ZN3cpm10microbench19dadd_latency_kernelEPmi,(.L_x_23 - _ZN3cpm10microbench19dadd_latency_kernelEPmi)
        .other          _ZN3cpm10microbench19dadd_latency_kernelEPmi,@"STO_CUDA_ENTRY STV_DEFAULT"
_ZN3cpm10microbench19dadd_latency_kernelEPmi:
.text._ZN3cpm10microbench19dadd_latency_kernelEPmi:
        /* <DEDUP_REMOVED lines=13> */
.L_x_16:
[----:B------:R-:W-:Y:S01]  /*00d0*/  UIADD3 UR4, UPT, UPT, UR4, 0x1, URZ ;  /* 0x0000000104047890 */ /* 0x000fe2000fffe0ff */
[----:B------:R-:W-:-:S03]  /*00e0*/  DADD R2, R2, UR8 ;  /* 0x0000000802027e29 */ /* 0x000fc60008000000 */
[----:B------:R-:W-:-:S09]  /*00f0*/  UISETP.NE.AND UP0, UPT, UR4, URZ, UPT ;  /* 0x000000ff0400728c */ /* 0x000fd2000bf05270 */
[----:B------:R-:W-:Y:S05]  /*0100*/  BRA.U UP0, `(.L_x_16) ;  /* 0xfffffffd00f07547 */ /* 0x000fea000b83ffff */
[----:B------:R-:W-:-:S14]  /*0110*/  DSETP.LT.AND P0, PT, R2, RZ, PT ;  /* 0x000000ff0200722a */ /* 0x000fdc0003f01000 */
.L_x_15:
        /* <DEDUP_REMOVED lines=8> */
.L_x_17:
        /* <DEDUP_REMOVED lines=14> */
.L_x_23:


//--------------------- .nv.shared.reserved.0     --------------------------
	.section	.nv.shared.reserved.0,"aw",@nobits
	.weak		__nv_reservedSMEM_offset_0_alias
	.size		__nv_reservedSMEM_offset_0_alias, 0, 64
	.other		__nv_reservedSMEM_offset_0_alias,@"STO_CUDA_RESERVED_SHARED STV_DEFAULT"
__nv_reservedSMEM_offset_0_alias:
	.zero		0
	.zero		64


//--------------------- .nv.constant0._ZN3cpm10microbench22dfma_throughput_kernelEPmi --------------------------
	.section	.nv.constant0._ZN3cpm10microbench22dfma_throughput_kernelEPmi,"a",@progbits
	.sectionflags	@""
	.align	4
.nv.constant0._ZN3cpm10microbench22dfma_throughput_kernelEPmi:
	.zero		908


//--------------------- .nv.constant0._ZN3cpm10microbench19dfma_latency_kernelEPmi --------------------------
	.section	.nv.constant0._ZN3cpm10microbench19dfma_latency_kernelEPmi,"a",@progbits
	.sectionflags	@""
	.align	4
.nv.constant0._ZN3cpm10microbench19dfma_latency_kernelEPmi:
	.zero		908


//--------------------- .nv.constant0._ZN3cpm10microbench22dmul_throughput_kernelEPmi --------------------------
	.section	.nv.constant0._ZN3cpm10microbench22dmul_throughput_kernelEPmi,"a",@progbits
	.sectionflags	@""
	.align	4
.nv.constant0._ZN3cpm10microbench22dmul_throughput_kernelEPmi:
	.zero		908


//--------------------- .nv.constant0._ZN3cpm10microbench19dmul_latency_kernelEPmi --------------------------
	.section	.nv.constant0._ZN3cpm10microbench19dmul_latency_kernelEPmi,"a",@progbits
	.sectionflags	@""
	.align	4
.nv.constant0._ZN3cpm10microbench19dmul_latency_kernelEPmi:
	.zero		908


//--------------------- .nv.constant0._ZN3cpm10microbench22dadd_throughput_kernelEPmi --------------------------
	.section	.nv.constant0._ZN3cpm10microbench22dadd_throughput_kernelEPmi,"a",@progbits
	.sectionflags	@""
	.align	4
.nv.constant0._ZN3cpm10microbench22dadd_throughput_kernelEPmi:
	.zero		908


//--------------------- .nv.constant0._ZN3cpm10microbench19dadd_latency_kernelEPmi --------------------------
	.section	.nv.constant0._ZN3cpm10microbench19dadd_latency_kernelEPmi,"a",@progbits
	.sectionflags	@""
	.align	4
.nv.constant0._ZN3cpm10microbench19dadd_latency_kernelEPmi:
	.zero		908


//--------------------- SYMBOLS --------------------------

	.type		.nv.reservedSmem.offset0,@object
	.size		.nv.reservedSmem.offset0,0x4
